//
// Generated by NVIDIA NVVM Compiler
//
// Compiler Build ID: CL-36424714
// Cuda compilation tools, release 13.0, V13.0.88
// Based on NVVM 20.0.0
//

.version 9.0
.target sm_100
.address_size 64

	// .globl	_Z13mergeSort_GPUPiS_i

.visible .entry _Z13mergeSort_GPUPiS_i(
	.param .u64 .ptr .align 1 _Z13mergeSort_GPUPiS_i_param_0,
	.param .u64 .ptr .align 1 _Z13mergeSort_GPUPiS_i_param_1,
	.param .u32 _Z13mergeSort_GPUPiS_i_param_2
)
{
	.reg .pred 	%p<36>;
	.reg .b32 	%r<71>;
	.reg .b64 	%rd<25>;

	ld.param.u64 	%rd4, [_Z13mergeSort_GPUPiS_i_param_0];
	ld.param.u64 	%rd5, [_Z13mergeSort_GPUPiS_i_param_1];
	ld.param.u32 	%r36, [_Z13mergeSort_GPUPiS_i_param_2];
	cvta.to.global.u64 	%rd1, %rd4;
	cvta.to.global.u64 	%rd2, %rd5;
	setp.lt.s32 	%p1, %r36, 2;
	@%p1 bra 	$L__BB0_13;
	add.s32 	%r1, %r36, -1;
	mov.u32 	%r38, %tid.x;
	mov.u32 	%r39, %ctaid.x;
	mov.u32 	%r40, %ntid.x;
	mad.lo.s32 	%r2, %r39, %r40, %r38;
	mov.u32 	%r41, %nctaid.x;
	mul.lo.s32 	%r3, %r40, %r41;
	add.s32 	%r4, %r2, 1;
	mov.b32 	%r57, 1;
$L__BB0_2:
	shl.b32 	%r6, %r57, 1;
	mov.b32 	%r58, 0;
	bra.uni 	$L__BB0_4;
$L__BB0_3:
	setp.ge.s32 	%p34, %r58, %r1;
	@%p34 bra 	$L__BB0_12;
$L__BB0_4:
	mov.u32 	%r7, %r58;
	setp.ge.s32 	%p2, %r2, %r57;
	add.s32 	%r8, %r7, %r57;
	add.s32 	%r58, %r8, %r57;
	add.s32 	%r43, %r58, -1;
	min.s32 	%r10, %r43, %r1;
	add.s32 	%r70, %r7, %r2;
	add.s32 	%r64, %r70, %r57;
	setp.le.s32 	%p3, %r64, %r10;
	setp.lt.s32 	%p4, %r70, %r36;
	and.pred  	%p5, %p3, %p4;
	not.pred 	%p7, %p5;
	or.pred  	%p8, %p2, %p7;
	mov.u32 	%r65, %r70;
	mov.u32 	%r66, %r70;
	@%p8 bra 	$L__BB0_7;
	add.s32 	%r62, %r4, %r7;
	mul.wide.s32 	%rd6, %r7, 4;
	sub.s64 	%rd3, %rd2, %rd6;
	mov.u32 	%r63, %r70;
	mov.u32 	%r65, %r70;
$L__BB0_6:
	mul.wide.s32 	%rd7, %r63, 4;
	add.s64 	%rd8, %rd3, %rd7;
	mul.wide.s32 	%rd9, %r65, 4;
	add.s64 	%rd10, %rd1, %rd9;
	ld.global.u32 	%r44, [%rd10];
	mul.wide.s32 	%rd11, %r64, 4;
	add.s64 	%rd12, %rd1, %rd11;
	ld.global.u32 	%r46, [%rd12];
	setp.gt.s32 	%p9, %r44, %r46;
	setp.le.s32 	%p10, %r44, %r46;
	selp.u32 	%r48, 1, 0, %p10;
	add.s32 	%r65, %r65, %r48;
	selp.u32 	%r49, 1, 0, %p9;
	add.s32 	%r64, %r64, %r49;
	min.s32 	%r50, %r44, %r46;
	st.global.u32 	[%rd8], %r50;
	add.s32 	%r63, %r63, 1;
	setp.lt.s32 	%p11, %r65, %r8;
	setp.le.s32 	%p12, %r64, %r10;
	setp.lt.s32 	%p13, %r62, %r36;
	and.pred  	%p14, %p11, %p13;
	and.pred  	%p15, %p14, %p12;
	add.s32 	%r24, %r62, 1;
	mov.u32 	%r66, %r62;
	mov.u32 	%r62, %r24;
	@%p15 bra 	$L__BB0_6;
$L__BB0_7:
	setp.ge.s32 	%p16, %r65, %r8;
	setp.ge.s32 	%p17, %r66, %r36;
	or.pred  	%p18, %p16, %p17;
	@%p18 bra 	$L__BB0_8;
	bra.uni 	$L__BB0_14;
$L__BB0_8:
	setp.gt.s32 	%p22, %r64, %r10;
	setp.ge.s32 	%p23, %r66, %r36;
	or.pred  	%p24, %p22, %p23;
	@%p24 bra 	$L__BB0_10;
$L__BB0_9:
	add.s32 	%r32, %r64, 1;
	mul.wide.s32 	%rd17, %r64, 4;
	add.s64 	%rd18, %rd1, %rd17;
	ld.global.u32 	%r53, [%rd18];
	add.s32 	%r33, %r66, 1;
	sub.s32 	%r54, %r66, %r7;
	mul.wide.s32 	%rd19, %r54, 4;
	add.s64 	%rd20, %rd2, %rd19;
	st.global.u32 	[%rd20], %r53;
	setp.lt.s32 	%p25, %r64, %r10;
	setp.lt.s32 	%p26, %r33, %r36;
	and.pred  	%p27, %p25, %p26;
	mov.u32 	%r66, %r33;
	mov.u32 	%r64, %r32;
	@%p27 bra 	$L__BB0_9;
$L__BB0_10:
	setp.ge.s32 	%p28, %r70, %r36;
	bar.sync 	0;
	setp.gt.s32 	%p29, %r70, %r10;
	or.pred  	%p30, %p29, %p28;
	@%p30 bra 	$L__BB0_3;
$L__BB0_11:
	sub.s32 	%r55, %r70, %r7;
	mul.wide.s32 	%rd21, %r55, 4;
	add.s64 	%rd22, %rd2, %rd21;
	ld.global.u32 	%r56, [%rd22];
	mul.wide.s32 	%rd23, %r70, 4;
	add.s64 	%rd24, %rd1, %rd23;
	st.global.u32 	[%rd24], %r56;
	add.s32 	%r70, %r70, %r3;
	setp.le.s32 	%p31, %r70, %r10;
	setp.lt.s32 	%p32, %r70, %r36;
	and.pred  	%p33, %p31, %p32;
	@%p33 bra 	$L__BB0_11;
	bra.uni 	$L__BB0_3;
$L__BB0_12:
	bar.sync 	0;
	setp.lt.s32 	%p35, %r6, %r36;
	mov.u32 	%r57, %r6;
	@%p35 bra 	$L__BB0_2;
$L__BB0_13:
	ret;
$L__BB0_14:
	add.s32 	%r28, %r65, 1;
	mul.wide.s32 	%rd13, %r65, 4;
	add.s64 	%rd14, %rd1, %rd13;
	ld.global.u32 	%r51, [%rd14];
	add.s32 	%r29, %r66, 1;
	sub.s32 	%r52, %r66, %r7;
	mul.wide.s32 	%rd15, %r52, 4;
	add.s64 	%rd16, %rd2, %rd15;
	st.global.u32 	[%rd16], %r51;
	setp.lt.s32 	%p19, %r28, %r8;
	setp.lt.s32 	%p20, %r29, %r36;
	and.pred  	%p21, %p19, %p20;
	mov.u32 	%r66, %r29;
	mov.u32 	%r65, %r28;
	@%p21 bra 	$L__BB0_14;
	bra.uni 	$L__BB0_8;

}


// ===== COMPILED SASS (sm_100) =====

	.target	sm_100

	.elftype	@"ET_EXEC"


//--------------------- .note.nv.tkinfo           --------------------------
	.section	.note.nv.tkinfo,"",@"SHT_NOTE"
	.sectionflags	@"SHF_NOTE_NV_TKINFO"
	.tkinfo
        /*0018*/ 	.word	0x00000002
        /*0030*/ 	.string	""
        /*0030*/ 	.string	"ptxas"
        /*0030*/ 	.string	"Cuda compilation tools, release 13.0, V13.0.88"
        /*0030*/ 	.string	"Build cuda_13.0.r13.0/compiler.36424714_0"
        /*0030*/ 	.string	"-arch sm_100 -m 64 "



//--------------------- .note.nv.cuinfo           --------------------------
	.section	.note.nv.cuinfo,"",@"SHT_NOTE"
	.sectionflags	@"SHF_NOTE_NV_CUINFO"
        /*0018*/ 	.short	0x0002
        /*001a*/ 	.short	0x0064
        /*001c*/ 	.short	0x0082
	.zero		2


//--------------------- .nv.info                  --------------------------
	.section	.nv.info,"",@"SHT_CUDA_INFO"
	.align	4


	//----- nvinfo : EIATTR_REGCOUNT
	.align		4
        /*0000*/ 	.byte	0x04, 0x2f
        /*0002*/ 	.short	(.L_1 - .L_0)
	.align		4
.L_0:
        /*0004*/ 	.word	index@(_Z13mergeSort_GPUPiS_i)
        /*0008*/ 	.word	0x00000020


	//----- nvinfo : EIATTR_FRAME_SIZE
	.align		4
.L_1:
        /*000c*/ 	.byte	0x04, 0x11
        /*000e*/ 	.short	(.L_3 - .L_2)
	.align		4
.L_2:
        /*0010*/ 	.word	index@(_Z13mergeSort_GPUPiS_i)
        /*0014*/ 	.word	0x00000000


	//----- nvinfo : EIATTR_MIN_STACK_SIZE
	.align		4
.L_3:
        /*0018*/ 	.byte	0x04, 0x12
        /*001a*/ 	.short	(.L_5 - .L_4)
	.align		4
.L_4:
        /*001c*/ 	.word	index@(_Z13mergeSort_GPUPiS_i)
        /*0020*/ 	.word	0x00000000
.L_5:


//--------------------- .nv.compat                --------------------------
	.section	.nv.compat,"",@"SHT_CUDA_COMPAT_INFO"
	.align	4
        /*0000*/ 	.byte	0x02, 0x09, 0x00, 0x00, 0x02, 0x02, 0x01, 0x00, 0x02, 0x05, 0x05, 0x00, 0x03, 0x07, 0x01, 0x01
        /*0010*/ 	.byte	0x02, 0x03, 0x00, 0x00, 0x02, 0x06, 0x01, 0x00, 0x04, 0x0b, 0x08, 0x00, 0x09, 0x00, 0x00, 0x00
        /*0020*/ 	.byte	0x00, 0x00, 0x00, 0x00


//--------------------- .nv.info._Z13mergeSort_GPUPiS_i --------------------------
	.section	.nv.info._Z13mergeSort_GPUPiS_i,"",@"SHT_CUDA_INFO"
	.sectionflags	@""
	.align	4


	//----- nvinfo : EIATTR_CUDA_API_VERSION
	.align		4
        /*0000*/ 	.byte	0x04, 0x37
        /*0002*/ 	.short	(.L_7 - .L_6)
.L_6:
        /*0004*/ 	.word	0x00000082


	//----- nvinfo : EIATTR_KPARAM_INFO
	.align		4
.L_7:
        /*0008*/ 	.byte	0x04, 0x17
        /*000a*/ 	.short	(.L_9 - .L_8)
.L_8:
        /*000c*/ 	.word	0x00000000
        /*0010*/ 	.short	0x0002
        /*0012*/ 	.short	0x0010
        /*0014*/ 	.byte	0x00, 0xf0, 0x11, 0x00


	//----- nvinfo : EIATTR_KPARAM_INFO
	.align		4
.L_9:
        /*0018*/ 	.byte	0x04, 0x17
        /*001a*/ 	.short	(.L_11 - .L_10)
.L_10:
        /*001c*/ 	.word	0x00000000
        /*0020*/ 	.short	0x0001
        /*0022*/ 	.short	0x0008
        /*0024*/ 	.byte	0x00, 0xf5, 0x21, 0x00


	//----- nvinfo : EIATTR_KPARAM_INFO
	.align		4
.L_11:
        /*0028*/ 	.byte	0x04, 0x17
        /*002a*/ 	.short	(.L_13 - .L_12)
.L_12:
        /*002c*/ 	.word	0x00000000
        /*0030*/ 	.short	0x0000
        /*0032*/ 	.short	0x0000
        /*0034*/ 	.byte	0x00, 0xf5, 0x21, 0x00


	//----- nvinfo : EIATTR_SPARSE_MMA_MASK
	.align		4
.L_13:
        /*0038*/ 	.byte	0x03, 0x50
        /*003a*/ 	.short	0x0000


	//----- nvinfo : EIATTR_MAXREG_COUNT
	.align		4
        /*003c*/ 	.byte	0x03, 0x1b
        /*003e*/ 	.short	0x00ff


	//----- nvinfo : EIATTR_NUM_BARRIERS
	.align		4
        /*0040*/ 	.byte	0x02, 0x4c
        /*0042*/ 	.byte	0x01
	.zero		1


	//----- nvinfo : EIATTR_MERCURY_ISA_VERSION
	.align		4
        /*0044*/ 	.byte	0x03, 0x5f
        /*0046*/ 	.short	0x0101


	//----- nvinfo : EIATTR_VRC_CTA_INIT_COUNT
	.align		4
        /*0048*/ 	.byte	0x02, 0x4a
	.zero		1
	.zero		1


	//----- nvinfo : EIATTR_EXIT_INSTR_OFFSETS
	.align		4
        /*004c*/ 	.byte	0x04, 0x1c
        /*004e*/ 	.short	(.L_15 - .L_14)


	//   ....[0]....
.L_14:
        /*0050*/ 	.word	0x00000030


	//   ....[1]....
        /*0054*/ 	.word	0x00000780


	//----- nvinfo : EIATTR_CRS_STACK_SIZE
	.align		4
.L_15:
        /*0058*/ 	.byte	0x04, 0x1e
        /*005a*/ 	.short	(.L_17 - .L_16)
.L_16:
        /*005c*/ 	.word	0x00000000


	//----- nvinfo : EIATTR_CBANK_PARAM_SIZE
	.align		4
.L_17:
        /*0060*/ 	.byte	0x03, 0x19
        /*0062*/ 	.short	0x0014


	//----- nvinfo : EIATTR_PARAM_CBANK
	.align		4
        /*0064*/ 	.byte	0x04, 0x0a
        /*0066*/ 	.short	(.L_19 - .L_18)
	.align		4
.L_18:
        /*0068*/ 	.word	index@(.nv.constant0._Z13mergeSort_GPUPiS_i)
        /*006c*/ 	.short	0x0380
        /*006e*/ 	.short	0x0014


	//----- nvinfo : EIATTR_SW_WAR
	.align		4
.L_19:
        /*0070*/ 	.byte	0x04, 0x36
        /*0072*/ 	.short	(.L_21 - .L_20)
.L_20:
        /*0074*/ 	.word	0x00000008
.L_21:


//--------------------- .nv.callgraph             --------------------------
	.section	.nv.callgraph,"",@"SHT_CUDA_CALLGRAPH"
	.align	4
	.sectionentsize	8
	.align		4
        /*0000*/ 	.word	0x00000000
	.align		4
        /*0004*/ 	.word	0xffffffff
	.align		4
        /*0008*/ 	.word	0x00000000
	.align		4
        /*000c*/ 	.word	0xfffffffe
	.align		4
        /*0010*/ 	.word	0x00000000
	.align		4
        /*0014*/ 	.word	0xfffffffd
	.align		4
        /*0018*/ 	.word	0x00000000
	.align		4
        /*001c*/ 	.word	0xfffffffc


//--------------------- .text._Z13mergeSort_GPUPiS_i --------------------------
	.section	.text._Z13mergeSort_GPUPiS_i,"ax",@progbits
	.align	128
        .global         _Z13mergeSort_GPUPiS_i
        .type           _Z13mergeSort_GPUPiS_i,@function
        .size           _Z13mergeSort_GPUPiS_i,(.L_x_15 - _Z13mergeSort_GPUPiS_i)
        .other          _Z13mergeSort_GPUPiS_i,@"STO_CUDA_ENTRY STV_DEFAULT"
_Z13mergeSort_GPUPiS_i:
.text._Z13mergeSort_GPUPiS_i:
[----:B------:R-:W-:Y:S08]  /*0000*/  LDC R1, c[0x0][0x37c] ;  /* 0x0000df00ff017b82 */ /* 0x000ff00000000800 */
[----:B------:R-:W0:Y:S02]  /*0010*/  LDC R2, c[0x0][0x390] ;  /* 0x0000e400ff027b82 */ /* 0x000e240000000800 */
[----:B0-----:R-:W-:-:S13]  /*0020*/  ISETP.GE.AND P0, PT, R2, 0x2, PT ;  /* 0x000000020200780c */ /* 0x001fda0003f06270 */
[----:B------:R-:W-:Y:S05]  /*0030*/  @!P0 EXIT ;  /* 0x000000000000894d */ /* 0x000fea0003800000 */
[----:B------:R-:W0:Y:S01]  /*0040*/  S2R R0, SR_TID.X ;  /* 0x0000000000007919 */ /* 0x000e220000002100 */
[----:B------:R-:W0:Y:S01]  /*0050*/  S2UR UR4, SR_CTAID.X ;  /* 0x00000000000479c3 */ /* 0x000e220000002500 */
[----:B------:R-:W-:Y:S01]  /*0060*/  VIADD R2, R2, 0xffffffff ;  /* 0xffffffff02027836 */ /* 0x000fe20000000000 */
[----:B------:R-:W1:Y:S06]  /*0070*/  LDCU.64 UR6, c[0x0][0x358] ;  /* 0x00006b00ff0677ac */ /* 0x000e6c0008000a00 */
[----:B------:R-:W0:Y:S01]  /*0080*/  LDC R3, c[0x0][0x360] ;  /* 0x0000d800ff037b82 */ /* 0x000e220000000800 */
[----:B------:R-:W2:Y:S01]  /*0090*/  LDCU UR5, c[0x0][0x370] ;  /* 0x00006e00ff0577ac */ /* 0x000ea20008000800 */
[C---:B0-----:R-:W-:Y:S01]  /*00a0*/  IMAD R0, R3.reuse, UR4, R0 ;  /* 0x0000000403007c24 */ /* 0x041fe2000f8e0200 */
[----:B------:R-:W-:Y:S01]  /*00b0*/  UMOV UR4, 0x1 ;  /* 0x0000000100047882 */ /* 0x000fe20000000000 */
[----:B--2---:R-:W-:-:S02]  /*00c0*/  IMAD R3, R3, UR5, RZ ;  /* 0x0000000503037c24 */ /* 0x004fc4000f8e02ff */
[----:B-1----:R-:W-:-:S07]  /*00d0*/  VIADD R4, R0, 0x1 ;  /* 0x0000000100047836 */ /* 0x002fce0000000000 */
.L_x_13:
[----:B------:R-:W-:Y:S01]  /*00e0*/  IMAD.MOV.U32 R19, RZ, RZ, RZ ;  /* 0x000000ffff137224 */ /* 0x000fe200078e00ff */
[----:B01234-:R-:W-:-:S12]  /*00f0*/  USHF.L.U32 UR5, UR4, 0x1, URZ ;  /* 0x0000000104057899 */ /* 0x01ffd800080006ff */
.L_x_12:
[----:B0-----:R-:W0:Y:S01]  /*0100*/  LDCU UR10, c[0x0][0x390] ;  /* 0x00007200ff0a77ac */ /* 0x001e220008000800 */
[----:B------:R-:W-:Y:S01]  /*0110*/  IADD3 R5, PT, PT, R19, UR4, RZ ;  /* 0x0000000413057c10 */ /* 0x000fe2000fffe0ff */
[--C-:B------:R-:W-:Y:S01]  /*0120*/  IMAD.IADD R10, R0, 0x1, R19.reuse ;  /* 0x00000001000a7824 */ /* 0x100fe200078e0213 */
[----:B-1----:R-:W1:Y:S01]  /*0130*/  LDC.64 R12, c[0x0][0x380] ;  /* 0x0000e000ff0c7b82 */ /* 0x002e620000000a00 */
[----:B------:R-:W-:Y:S01]  /*0140*/  BSSY.RECONVERGENT B0, `(.L_x_0) ;  /* 0x000002a000007945 */ /* 0x000fe20003800200 */
[----:B------:R-:W-:Y:S02]  /*0150*/  IMAD.MOV.U32 R11, RZ, RZ, R19 ;  /* 0x000000ffff0b7224 */ /* 0x000fe400078e0013 */
[----:B--2---:R-:W-:Y:S01]  /*0160*/  VIADD R7, R5, UR4 ;  /* 0x0000000405077c36 */ /* 0x004fe20008000000 */
[----:B------:R-:W-:Y:S01]  /*0170*/  IADD3 R6, PT, PT, R10, UR4, RZ ;  /* 0x000000040a067c10 */ /* 0x000fe2000fffe0ff */
[----:B------:R-:W-:Y:S01]  /*0180*/  IMAD.MOV.U32 R8, RZ, RZ, R10 ;  /* 0x000000ffff087224 */ /* 0x000fe200078e000a */
[----:B------:R-:W-:-:S02]  /*0190*/  MOV R25, R10 ;  /* 0x0000000a00197202 */ /* 0x000fc40000000f00 */
[----:B------:R-:W-:Y:S02]  /*01a0*/  VIADDMNMX R9, R7, 0xffffffff, R2, PT ;  /* 0xffffffff07097846 */ /* 0x000fe40003800102 */
[----:B0-----:R-:W-:-:S04]  /*01b0*/  ISETP.GE.AND P0, PT, R10, UR10, PT ;  /* 0x0000000a0a007c0c */ /* 0x001fc8000bf06270 */
[----:B------:R-:W-:-:S04]  /*01c0*/  ISETP.LE.AND P0, PT, R6, R9, !P0 ;  /* 0x000000090600720c */ /* 0x000fc80004703270 */
[----:B------:R-:W-:-:S13]  /*01d0*/  ISETP.GE.OR P0, PT, R0, UR4, !P0 ;  /* 0x0000000400007c0c */ /* 0x000fda000c706670 */
[----:B---34-:R-:W-:Y:S05]  /*01e0*/  @P0 BRA `(.L_x_1) ;  /* 0x00000000007c0947 */ /* 0x018fea0003800000 */
[----:B------:R-:W0:Y:S01]  /*01f0*/  LDCU.64 UR8, c[0x0][0x388] ;  /* 0x00007100ff0877ac */ /* 0x000e220008000a00 */
[----:B------:R-:W2:Y:S01]  /*0200*/  LDC.64 R14, c[0x0][0x380] ;  /* 0x0000e000ff0e7b82 */ /* 0x000ea20000000a00 */
[----:B------:R-:W-:Y:S01]  /*0210*/  IMAD.WIDE R16, R11, 0x4, RZ ;  /* 0x000000040b107825 */ /* 0x000fe200078e02ff */
[----:B------:R-:W-:-:S03]  /*0220*/  MOV R25, R8 ;  /* 0x0000000800197202 */ /* 0x000fc60000000f00 */
[----:B------:R-:W-:Y:S02]  /*0230*/  IMAD.IADD R24, R4, 0x1, R11 ;  /* 0x0000000104187824 */ /* 0x000fe400078e020b */
[----:B------:R-:W-:Y:S01]  /*0240*/  IMAD.MOV.U32 R27, RZ, RZ, R8 ;  /* 0x000000ffff1b7224 */ /* 0x000fe200078e0008 */
[----:B0-----:R-:W-:-:S04]  /*0250*/  IADD3 R16, P0, PT, -R16, UR8, RZ ;  /* 0x0000000810107c10 */ /* 0x001fc8000ff1e1ff */
[----:B------:R-:W-:-:S09]  /*0260*/  IADD3.X R17, PT, PT, ~R17, UR9, RZ, P0, !PT ;  /* 0x0000000911117c10 */ /* 0x000fd200087fe5ff */
.L_x_2:
[----:B--2---:R-:W-:-:S04]  /*0270*/  IMAD.WIDE R20, R25, 0x4, R14 ;  /* 0x0000000419147825 */ /* 0x004fc800078e020e */
[----:B------:R-:W-:Y:S02]  /*0280*/  IMAD.WIDE R18, R6, 0x4, R14 ;  /* 0x0000000406127825 */ /* 0x000fe400078e020e */
[----:B------:R-:W2:Y:S04]  /*0290*/  LDG.E R20, desc[UR6][R20.64] ;  /* 0x0000000614147981 */ /* 0x000ea8000c1e1900 */
[----:B------:R-:W2:Y:S01]  /*02a0*/  LDG.E R19, desc[UR6][R18.64] ;  /* 0x0000000612137981 */ /* 0x000ea2000c1e1900 */
[----:B------:R-:W-:Y:S01]  /*02b0*/  IMAD.WIDE R22, R27, 0x4, R16 ;  /* 0x000000041b167825 */ /* 0x000fe200078e0210 */
[----:B------:R-:W-:-:S03]  /*02c0*/  MOV R10, R24 ;  /* 0x00000018000a7202 */ /* 0x000fc60000000f00 */
[----:B------:R-:W-:Y:S02]  /*02d0*/  VIADD R26, R25, 0x1 ;  /* 0x00000001191a7836 */ /* 0x000fe40000000000 */
[----:B------:R-:W-:Y:S02]  /*02e0*/  VIADD R28, R6, 0x1 ;  /* 0x00000001061c7836 */ /* 0x000fe40000000000 */
[----:B------:R-:W-:Y:S01]  /*02f0*/  VIADD R27, R27, 0x1 ;  /* 0x000000011b1b7836 */ /* 0x000fe20000000000 */
[CC--:B--2---:R-:W-:Y:S02]  /*0300*/  ISETP.GT.AND P1, PT, R20.reuse, R19.reuse, PT ;  /* 0x000000131400720c */ /* 0x0c4fe40003f24270 */
[CC--:B------:R-:W-:Y:S02]  /*0310*/  ISETP.GT.AND P0, PT, R20.reuse, R19.reuse, PT ;  /* 0x000000131400720c */ /* 0x0c0fe40003f04270 */
[----:B------:R-:W-:-:S05]  /*0320*/  VIMNMX R29, PT, PT, R20, R19, PT ;  /* 0x00000013141d7248 */ /* 0x000fca0003fe0100 */
[----:B------:R0:W-:Y:S04]  /*0330*/  STG.E desc[UR6][R22.64], R29 ;  /* 0x0000001d16007986 */ /* 0x0001e8000c101906 */
[----:B------:R-:W-:Y:S02]  /*0340*/  @!P1 IMAD.MOV R28, RZ, RZ, R6 ;  /* 0x000000ffff1c9224 */ /* 0x000fe400078e0206 */
[----:B------:R-:W-:Y:S01]  /*0350*/  @P0 IADD3 R26, PT, PT, R25, RZ, RZ ;  /* 0x000000ff191a0210 */ /* 0x000fe20007ffe0ff */
[C---:B------:R-:W-:Y:S01]  /*0360*/  VIADD R6, R24.reuse, 0x1 ;  /* 0x0000000118067836 */ /* 0x040fe20000000000 */
[----:B------:R-:W-:Y:S02]  /*0370*/  ISETP.GE.AND P0, PT, R24, UR10, PT ;  /* 0x0000000a18007c0c */ /* 0x000fe4000bf06270 */
[----:B------:R-:W-:Y:S01]  /*0380*/  ISETP.LE.AND P1, PT, R28, R9, PT ;  /* 0x000000091c00720c */ /* 0x000fe20003f23270 */
[----:B------:R-:W-:Y:S01]  /*0390*/  IMAD.MOV.U32 R24, RZ, RZ, R6 ;  /* 0x000000ffff187224 */ /* 0x000fe200078e0006 */
[----:B------:R-:W-:Y:S01]  /*03a0*/  ISETP.LT.AND P0, PT, R26, R5, !P0 ;  /* 0x000000051a00720c */ /* 0x000fe20004701270 */
[----:B------:R-:W-:Y:S01]  /*03b0*/  IMAD.MOV.U32 R6, RZ, RZ, R28 ;  /* 0x000000ffff067224 */ /* 0x000fe200078e001c */
[----:B------:R-:W-:-:S11]  /*03c0*/  MOV R25, R26 ;  /* 0x0000001a00197202 */ /* 0x000fd60000000f00 */
[----:B0-----:R-:W-:Y:S05]  /*03d0*/  @P0 BRA P1, `(.L_x_2) ;  /* 0xfffffffc00a40947 */ /* 0x001fea000083ffff */
.L_x_1:
[----:B------:R-:W-:Y:S05]  /*03e0*/  BSYNC.RECONVERGENT B0 ;  /* 0x0000000000007941 */ /* 0x000fea0003800200 */
.L_x_0:
[----:B------:R-:W0:Y:S01]  /*03f0*/  LDC.64 R16, c[0x0][0x388] ;  /* 0x0000e200ff107b82 */ /* 0x000e220000000a00 */
[----:B------:R-:W-:Y:S01]  /*0400*/  ISETP.GE.AND P0, PT, R10, UR10, PT ;  /* 0x0000000a0a007c0c */ /* 0x000fe2000bf06270 */
[----:B------:R-:W-:Y:S03]  /*0410*/  BSSY.RECONVERGENT B0, `(.L_x_3) ;  /* 0x000000f000007945 */ /* 0x000fe60003800200 */
[----:B------:R-:W-:-:S03]  /*0420*/  ISETP.GE.OR P0, PT, R25, R5, P0 ;  /* 0x000000051900720c */ /* 0x000fc60000706670 */
[----:B------:R-:W2:Y:S08]  /*0430*/  LDC.64 R18, c[0x0][0x380] ;  /* 0x0000e000ff127b82 */ /* 0x000eb00000000a00 */
[----:B------:R-:W3:Y:S02]  /*0440*/  LDC.64 R14, c[0x0][0x388] ;  /* 0x0000e200ff0e7b82 */ /* 0x000ee40000000a00 */
[----:B------:R-:W-:Y:S05]  /*0450*/  @P0 BRA `(.L_x_4) ;  /* 0x0000000000280947 */ /* 0x000fea0003800000 */
.L_x_5:
[----:B--2-4-:R-:W-:-:S06]  /*0460*/  IMAD.WIDE R20, R25, 0x4, R18 ;  /* 0x0000000419147825 */ /* 0x014fcc00078e0212 */
[----:B------:R-:W2:Y:S01]  /*0470*/  LDG.E R21, desc[UR6][R20.64] ;  /* 0x0000000614157981 */ /* 0x000ea2000c1e1900 */
[C---:B------:R-:W-:Y:S01]  /*0480*/  IMAD.IADD R23, R10.reuse, 0x1, -R11 ;  /* 0x000000010a177824 */ /* 0x040fe200078e0a0b */
[----:B------:R-:W-:Y:S01]  /*0490*/  IADD3 R10, PT, PT, R10, 0x1, RZ ;  /* 0x000000010a0a7810 */ /* 0x000fe20007ffe0ff */
[----:B------:R-:W-:Y:S02]  /*04a0*/  VIADD R25, R25, 0x1 ;  /* 0x0000000119197836 */ /* 0x000fe40000000000 */
[----:B---3--:R-:W-:Y:S01]  /*04b0*/  IMAD.WIDE R22, R23, 0x4, R14 ;  /* 0x0000000417167825 */ /* 0x008fe200078e020e */
[----:B------:R-:W-:Y:S02]  /*04c0*/  ISETP.LT.AND P1, PT, R10, UR10, PT ;  /* 0x0000000a0a007c0c */ /* 0x000fe4000bf21270 */
[----:B------:R-:W-:Y:S02]  /*04d0*/  ISETP.GE.AND P0, PT, R25, R5, PT ;  /* 0x000000051900720c */ /* 0x000fe40003f06270 */
[----:B--2---:R4:W-:Y:S11]  /*04e0*/  STG.E desc[UR6][R22.64], R21 ;  /* 0x0000001516007986 */ /* 0x0049f6000c101906 */
[----:B------:R-:W-:Y:S05]  /*04f0*/  @!P0 BRA P1, `(.L_x_5) ;  /* 0xfffffffc00d88947 */ /* 0x000fea000083ffff */
.L_x_4:
[----:B------:R-:W-:Y:S05]  /*0500*/  BSYNC.RECONVERGENT B0 ;  /* 0x0000000000007941 */ /* 0x000fea0003800200 */
.L_x_3:
[----:B----4-:R-:W4:Y:S01]  /*0510*/  LDC.64 R20, c[0x0][0x380] ;  /* 0x0000e000ff147b82 */ /* 0x010f220000000a00 */
[----:B------:R-:W-:Y:S01]  /*0520*/  ISETP.GE.AND P0, PT, R10, UR10, PT ;  /* 0x0000000a0a007c0c */ /* 0x000fe2000bf06270 */
[----:B------:R-:W-:Y:S03]  /*0530*/  BSSY.RECONVERGENT B0, `(.L_x_6) ;  /* 0x000000e000007945 */ /* 0x000fe60003800200 */
[----:B------:R-:W-:-:S03]  /*0540*/  ISETP.GT.OR P0, PT, R6, R9, P0 ;  /* 0x000000090600720c */ /* 0x000fc60000704670 */
[----:B---3--:R-:W3:Y:S10]  /*0550*/  LDC.64 R14, c[0x0][0x388] ;  /* 0x0000e200ff0e7b82 */ /* 0x008ef40000000a00 */
[----:B------:R-:W-:Y:S05]  /*0560*/  @P0 BRA `(.L_x_7) ;  /* 0x0000000000280947 */ /* 0x000fea0003800000 */
.L_x_8:
[----:B--2-4-:R-:W-:-:S06]  /*0570*/  IMAD.WIDE R22, R6, 0x4, R20 ;  /* 0x0000000406167825 */ /* 0x014fcc00078e0214 */
[----:B------:R-:W4:Y:S01]  /*0580*/  LDG.E R23, desc[UR6][R22.64] ;  /* 0x0000000616177981 */ /* 0x000f22000c1e1900 */
[C---:B--2---:R-:W-:Y:S01]  /*0590*/  IMAD.IADD R19, R10.reuse, 0x1, -R11 ;  /* 0x000000010a137824 */ /* 0x044fe200078e0a0b */
[----:B------:R-:W-:Y:S02]  /*05a0*/  IADD3 R10, PT, PT, R10, 0x1, RZ ;  /* 0x000000010a0a7810 */ /* 0x000fe40007ffe0ff */
[----:B------:R-:W-:Y:S01]  /*05b0*/  ISETP.LT.AND P1, PT, R6, R9, PT ;  /* 0x000000090600720c */ /* 0x000fe20003f21270 */
[----:B---3--:R-:W-:Y:S01]  /*05c0*/  IMAD.WIDE R18, R19, 0x4, R14 ;  /* 0x0000000413127825 */ /* 0x008fe200078e020e */
[----:B------:R-:W-:-:S03]  /*05d0*/  ISETP.GE.AND P0, PT, R10, UR10, PT ;  /* 0x0000000a0a007c0c */ /* 0x000fc6000bf06270 */
[----:B------:R-:W-:Y:S01]  /*05e0*/  VIADD R6, R6, 0x1 ;  /* 0x0000000106067836 */ /* 0x000fe20000000000 */
[----:B----4-:R2:W-:Y:S09]  /*05f0*/  STG.E desc[UR6][R18.64], R23 ;  /* 0x0000001712007986 */ /* 0x0105f2000c101906 */
[----:B------:R-:W-:Y:S05]  /*0600*/  @!P0 BRA P1, `(.L_x_8) ;  /* 0xfffffffc00d88947 */ /* 0x000fea000083ffff */
.L_x_7:
[----:B------:R-:W-:Y:S05]  /*0610*/  BSYNC.RECONVERGENT B0 ;  /* 0x0000000000007941 */ /* 0x000fea0003800200 */
.L_x_6:
[----:B------:R-:W-:Y:S01]  /*0620*/  BAR.SYNC.DEFER_BLOCKING 0x0 ;  /* 0x0000000000007b1d */ /* 0x000fe20000010000 */
[----:B------:R-:W-:Y:S01]  /*0630*/  ISETP.GE.AND P0, PT, R8, UR10, PT ;  /* 0x0000000a08007c0c */ /* 0x000fe2000bf06270 */
[----:B--2---:R-:W-:-:S03]  /*0640*/  IMAD.MOV.U32 R19, RZ, RZ, R7 ;  /* 0x000000ffff137224 */ /* 0x004fc600078e0007 */
[----:B------:R-:W-:Y:S01]  /*0650*/  ISETP.GT.OR P0, PT, R8, R9, P0 ;  /* 0x000000090800720c */ /* 0x000fe20000704670 */
[----:B------:R-:W-:-:S12]  /*0660*/  BSSY.RECONVERGENT B0, `(.L_x_9) ;  /* 0x000000b000007945 */ /* 0x000fd80003800200 */
[----:B------:R-:W-:Y:S05]  /*0670*/  @P0 BRA `(.L_x_10) ;  /* 0x0000000000240947 */ /* 0x000fea0003800000 */
.L_x_11:
[----:B--2---:R-:W-:-:S05]  /*0680*/  IADD3 R7, PT, PT, R8, -R11, RZ ;  /* 0x8000000b08077210 */ /* 0x004fca0007ffe0ff */
[----:B0-----:R-:W-:-:S06]  /*0690*/  IMAD.WIDE R6, R7, 0x4, R16 ;  /* 0x0000000407067825 */ /* 0x001fcc00078e0210 */
[----:B------:R-:W2:Y:S01]  /*06a0*/  LDG.E R7, desc[UR6][R6.64] ;  /* 0x0000000606077981 */ /* 0x000ea2000c1e1900 */
[----:B-1-3--:R-:W-:-:S04]  /*06b0*/  IMAD.WIDE R14, R8, 0x4, R12 ;  /* 0x00000004080e7825 */ /* 0x00afc800078e020c */
[----:B------:R-:W-:-:S05]  /*06c0*/  IMAD.IADD R8, R3, 0x1, R8 ;  /* 0x0000000103087824 */ /* 0x000fca00078e0208 */
[C---:B------:R-:W-:Y:S02]  /*06d0*/  ISETP.GE.AND P0, PT, R8.reuse, UR10, PT ;  /* 0x0000000a08007c0c */ /* 0x040fe4000bf06270 */
[----:B------:R-:W-:Y:S01]  /*06e0*/  ISETP.LE.AND P1, PT, R8, R9, PT ;  /* 0x000000090800720c */ /* 0x000fe20003f23270 */
[----:B--2---:R2:W-:-:S12]  /*06f0*/  STG.E desc[UR6][R14.64], R7 ;  /* 0x000000070e007986 */ /* 0x0045d8000c101906 */
[----:B------:R-:W-:Y:S05]  /*0700*/  @!P0 BRA P1, `(.L_x_11) ;  /* 0xfffffffc00dc8947 */ /* 0x000fea000083ffff */
.L_x_10:
[----:B------:R-:W-:Y:S05]  /*0710*/  BSYNC.RECONVERGENT B0 ;  /* 0x0000000000007941 */ /* 0x000fea0003800200 */
.L_x_9:
[----:B------:R-:W-:-:S13]  /*0720*/  ISETP.GE.AND P0, PT, R19, R2, PT ;  /* 0x000000021300720c */ /* 0x000fda0003f06270 */
[----:B------:R-:W-:Y:S05]  /*0730*/  @!P0 BRA `(.L_x_12) ;  /* 0xfffffff800708947 */ /* 0x000fea000383ffff */
[----:B------:R-:W-:Y:S01]  /*0740*/  BAR.SYNC.DEFER_BLOCKING 0x0 ;  /* 0x0000000000007b1d */ /* 0x000fe20000010000 */
[----:B------:R-:W-:-:S05]  /*0750*/  UISETP.GE.AND UP0, UPT, UR5, UR10, UPT ;  /* 0x0000000a0500728c */ /* 0x000fca000bf06270 */
[----:B------:R-:W-:-:S04]  /*0760*/  UMOV UR4, UR5 ;  /* 0x0000000500047c82 */ /* 0x000fc80008000000 */
[----:B------:R-:W-:Y:S05]  /*0770*/  BRA.U !UP0, `(.L_x_13) ;  /* 0xfffffff908587547 */ /* 0x000fea000b83ffff */
[----:B------:R-:W-:Y:S05]  /*0780*/  EXIT ;  /* 0x000000000000794d */ /* 0x000fea0003800000 */
.L_x_14:
[----:B------:R-:W-:-:S00]  /*0790*/  BRA `(.L_x_14) ;  /* 0xfffffffc00fc7947 */ /* 0x000fc0000383ffff */
[----:B------:R-:W-:-:S00]  /*07a0*/  NOP ;  /* 0x0000000000007918 */ /* 0x000fc00000000000 */
        /* <DEDUP_REMOVED lines=13> */
.L_x_15:


//--------------------- .nv.shared.reserved.0     --------------------------
	.section	.nv.shared.reserved.0,"aw",@nobits
	.weak		__nv_reservedSMEM_offset_0_alias
	.size		__nv_reservedSMEM_offset_0_alias, 0, 64
	.other		__nv_reservedSMEM_offset_0_alias,@"STO_CUDA_RESERVED_SHARED STV_DEFAULT"
__nv_reservedSMEM_offset_0_alias:
	.zero		0
	.zero		64


//--------------------- .nv.constant0._Z13mergeSort_GPUPiS_i --------------------------
	.section	.nv.constant0._Z13mergeSort_GPUPiS_i,"a",@progbits
	.sectionflags	@""
	.align	4
.nv.constant0._Z13mergeSort_GPUPiS_i:
	.zero		916


//--------------------- SYMBOLS --------------------------

	.type		.nv.reservedSmem.offset0,@object
	.size		.nv.reservedSmem.offset0,0x4
